//
// Generated by NVIDIA NVVM Compiler
//
// Compiler Build ID: CL-36424714
// Cuda compilation tools, release 13.0, V13.0.88
// Based on NVVM 20.0.0
//

.version 9.0
.target sm_100
.address_size 64

	// .globl	_Z8varcheckPiS_S_

.visible .entry _Z8varcheckPiS_S_(
	.param .u64 .ptr .align 1 _Z8varcheckPiS_S__param_0,
	.param .u64 .ptr .align 1 _Z8varcheckPiS_S__param_1,
	.param .u64 .ptr .align 1 _Z8varcheckPiS_S__param_2
)
{


	ret;

}


// ===== COMPILED SASS (sm_100) =====

	.target	sm_100

	.elftype	@"ET_EXEC"


//--------------------- .note.nv.tkinfo           --------------------------
	.section	.note.nv.tkinfo,"",@"SHT_NOTE"
	.sectionflags	@"SHF_NOTE_NV_TKINFO"
	.tkinfo
        /*0018*/ 	.word	0x00000002
        /*0030*/ 	.string	""
        /*0030*/ 	.string	"ptxas"
        /*0030*/ 	.string	"Cuda compilation tools, release 13.0, V13.0.88"
        /*0030*/ 	.string	"Build cuda_13.0.r13.0/compiler.36424714_0"
        /*0030*/ 	.string	"-arch sm_100 -m 64 "



//--------------------- .note.nv.cuinfo           --------------------------
	.section	.note.nv.cuinfo,"",@"SHT_NOTE"
	.sectionflags	@"SHF_NOTE_NV_CUINFO"
        /*0018*/ 	.short	0x0002
        /*001a*/ 	.short	0x0064
        /*001c*/ 	.short	0x0082
	.zero		2


//--------------------- .nv.info                  --------------------------
	.section	.nv.info,"",@"SHT_CUDA_INFO"
	.align	4


	//----- nvinfo : EIATTR_REGCOUNT
	.align		4
        /*0000*/ 	.byte	0x04, 0x2f
        /*0002*/ 	.short	(.L_1 - .L_0)
	.align		4
.L_0:
        /*0004*/ 	.word	index@(_Z8varcheckPiS_S_)
        /*0008*/ 	.word	0x00000004


	//----- nvinfo : EIATTR_FRAME_SIZE
	.align		4
.L_1:
        /*000c*/ 	.byte	0x04, 0x11
        /*000e*/ 	.short	(.L_3 - .L_2)
	.align		4
.L_2:
        /*0010*/ 	.word	index@(_Z8varcheckPiS_S_)
        /*0014*/ 	.word	0x00000000


	//----- nvinfo : EIATTR_MIN_STACK_SIZE
	.align		4
.L_3:
        /*0018*/ 	.byte	0x04, 0x12
        /*001a*/ 	.short	(.L_5 - .L_4)
	.align		4
.L_4:
        /*001c*/ 	.word	index@(_Z8varcheckPiS_S_)
        /*0020*/ 	.word	0x00000000
.L_5:


//--------------------- .nv.compat                --------------------------
	.section	.nv.compat,"",@"SHT_CUDA_COMPAT_INFO"
	.align	4
        /*0000*/ 	.byte	0x02, 0x09, 0x00, 0x00, 0x02, 0x02, 0x01, 0x00, 0x02, 0x05, 0x05, 0x00, 0x03, 0x07, 0x01, 0x01
        /*0010*/ 	.byte	0x02, 0x03, 0x00, 0x00, 0x02, 0x06, 0x01, 0x00, 0x04, 0x0b, 0x08, 0x00, 0x09, 0x00, 0x00, 0x00
        /*0020*/ 	.byte	0x00, 0x00, 0x00, 0x00


//--------------------- .nv.info._Z8varcheckPiS_S_ --------------------------
	.section	.nv.info._Z8varcheckPiS_S_,"",@"SHT_CUDA_INFO"
	.sectionflags	@""
	.align	4


	//----- nvinfo : EIATTR_CUDA_API_VERSION
	.align		4
        /*0000*/ 	.byte	0x04, 0x37
        /*0002*/ 	.short	(.L_7 - .L_6)
.L_6:
        /*0004*/ 	.word	0x00000082


	//----- nvinfo : EIATTR_KPARAM_INFO
	.align		4
.L_7:
        /*0008*/ 	.byte	0x04, 0x17
        /*000a*/ 	.short	(.L_9 - .L_8)
.L_8:
        /*000c*/ 	.word	0x00000000
        /*0010*/ 	.short	0x0002
        /*0012*/ 	.short	0x0010
        /*0014*/ 	.byte	0x00, 0xf5, 0x21, 0x00


	//----- nvinfo : EIATTR_KPARAM_INFO
	.align		4
.L_9:
        /*0018*/ 	.byte	0x04, 0x17
        /*001a*/ 	.short	(.L_11 - .L_10)
.L_10:
        /*001c*/ 	.word	0x00000000
        /*0020*/ 	.short	0x0001
        /*0022*/ 	.short	0x0008
        /*0024*/ 	.byte	0x00, 0xf5, 0x21, 0x00


	//----- nvinfo : EIATTR_KPARAM_INFO
	.align		4
.L_11:
        /*0028*/ 	.byte	0x04, 0x17
        /*002a*/ 	.short	(.L_13 - .L_12)
.L_12:
        /*002c*/ 	.word	0x00000000
        /*0030*/ 	.short	0x0000
        /*0032*/ 	.short	0x0000
        /*0034*/ 	.byte	0x00, 0xf5, 0x21, 0x00


	//----- nvinfo : EIATTR_SPARSE_MMA_MASK
	.align		4
.L_13:
        /*0038*/ 	.byte	0x03, 0x50
        /*003a*/ 	.short	0x0000


	//----- nvinfo : EIATTR_MAXREG_COUNT
	.align		4
        /*003c*/ 	.byte	0x03, 0x1b
        /*003e*/ 	.short	0x00ff


	//----- nvinfo : EIATTR_MERCURY_ISA_VERSION
	.align		4
        /*0040*/ 	.byte	0x03, 0x5f
        /*0042*/ 	.short	0x0101


	//----- nvinfo : EIATTR_VRC_CTA_INIT_COUNT
	.align		4
        /*0044*/ 	.byte	0x02, 0x4a
	.zero		1
	.zero		1


	//----- nvinfo : EIATTR_EXIT_INSTR_OFFSETS
	.align		4
        /*0048*/ 	.byte	0x04, 0x1c
        /*004a*/ 	.short	(.L_15 - .L_14)


	//   ....[0]....
.L_14:
        /*004c*/ 	.word	0x00000010


	//----- nvinfo : EIATTR_CBANK_PARAM_SIZE
	.align		4
.L_15:
        /*0050*/ 	.byte	0x03, 0x19
        /*0052*/ 	.short	0x0018


	//----- nvinfo : EIATTR_PARAM_CBANK
	.align		4
        /*0054*/ 	.byte	0x04, 0x0a
        /*0056*/ 	.short	(.L_17 - .L_16)
	.align		4
.L_16:
        /*0058*/ 	.word	index@(.nv.constant0._Z8varcheckPiS_S_)
        /*005c*/ 	.short	0x0380
        /*005e*/ 	.short	0x0018


	//----- nvinfo : EIATTR_SW_WAR
	.align		4
.L_17:
        /*0060*/ 	.byte	0x04, 0x36
        /*0062*/ 	.short	(.L_19 - .L_18)
.L_18:
        /*0064*/ 	.word	0x00000008
.L_19:


//--------------------- .nv.callgraph             --------------------------
	.section	.nv.callgraph,"",@"SHT_CUDA_CALLGRAPH"
	.align	4
	.sectionentsize	8
	.align		4
        /*0000*/ 	.word	0x00000000
	.align		4
        /*0004*/ 	.word	0xffffffff
	.align		4
        /*0008*/ 	.word	0x00000000
	.align		4
        /*000c*/ 	.word	0xfffffffe
	.align		4
        /*0010*/ 	.word	0x00000000
	.align		4
        /*0014*/ 	.word	0xfffffffd
	.align		4
        /*0018*/ 	.word	0x00000000
	.align		4
        /*001c*/ 	.word	0xfffffffc


//--------------------- .text._Z8varcheckPiS_S_   --------------------------
	.section	.text._Z8varcheckPiS_S_,"ax",@progbits
	.align	128
        .global         _Z8varcheckPiS_S_
        .type           _Z8varcheckPiS_S_,@function
        .size           _Z8varcheckPiS_S_,(.L_x_1 - _Z8varcheckPiS_S_)
        .other          _Z8varcheckPiS_S_,@"STO_CUDA_ENTRY STV_DEFAULT"
_Z8varcheckPiS_S_:
.text._Z8varcheckPiS_S_:
[----:B------:R-:W-:Y:S01]  /*0000*/  LDC R1, c[0x0][0x37c] ;  /* 0x0000df00ff017b82 */ /* 0x000fe20000000800 */
[----:B------:R-:W-:Y:S05]  /*0010*/  EXIT ;  /* 0x000000000000794d */ /* 0x000fea0003800000 */
.L_x_0:
[----:B------:R-:W-:-:S00]  /*0020*/  BRA `(.L_x_0) ;  /* 0xfffffffc00fc7947 */ /* 0x000fc0000383ffff */
[----:B------:R-:W-:-:S00]  /*0030*/  NOP ;  /* 0x0000000000007918 */ /* 0x000fc00000000000 */
        /* <DEDUP_REMOVED lines=12> */
.L_x_1:


//--------------------- .nv.shared.reserved.0     --------------------------
	.section	.nv.shared.reserved.0,"aw",@nobits
	.weak		__nv_reservedSMEM_offset_0_alias
	.size		__nv_reservedSMEM_offset_0_alias, 0, 64
	.other		__nv_reservedSMEM_offset_0_alias,@"STO_CUDA_RESERVED_SHARED STV_DEFAULT"
__nv_reservedSMEM_offset_0_alias:
	.zero		0
	.zero		64


//--------------------- .nv.constant0._Z8varcheckPiS_S_ --------------------------
	.section	.nv.constant0._Z8varcheckPiS_S_,"a",@progbits
	.sectionflags	@""
	.align	4
.nv.constant0._Z8varcheckPiS_S_:
	.zero		920


//--------------------- SYMBOLS --------------------------

	.type		.nv.reservedSmem.offset0,@object
	.size		.nv.reservedSmem.offset0,0x4
